	.headerflags	@"EF_CUDA_TEXMODE_UNIFIED EF_CUDA_64BIT_ADDRESS EF_CUDA_ACCELERATORS EF_CUDA_SM90 EF_CUDA_VIRTUAL_SM(EF_CUDA_SM90)"
	.elftype	@"ET_EXEC"


//--------------------- .nv.info                  --------------------------
	.section	.nv.info,"",@"SHT_CUDA_INFO"
	.align	4


	//----- nvinfo : EIATTR_REGCOUNT
	.align		4
        /*0000*/ 	.byte	0x04, 0x2f
        /*0002*/ 	.short	(.L_1 - .L_0)
	.align		4
.L_0:
        /*0004*/ 	.word	index@(triton_poi_fused__unsafe_index_add_mul_sub_31)
        /*0008*/ 	.word	0x00000022


	//----- nvinfo : EIATTR_MIN_STACK_SIZE
	.align		4
.L_1:
        /*000c*/ 	.byte	0x04, 0x12
        /*000e*/ 	.short	(.L_3 - .L_2)
	.align		4
.L_2:
        /*0010*/ 	.word	index@(triton_poi_fused__unsafe_index_add_mul_sub_31)
        /*0014*/ 	.word	0x00000000


	//----- nvinfo : EIATTR_FRAME_SIZE
	.align		4
.L_3:
        /*0018*/ 	.byte	0x04, 0x11
        /*001a*/ 	.short	(.L_5 - .L_4)
	.align		4
.L_4:
        /*001c*/ 	.word	index@(triton_poi_fused__unsafe_index_add_mul_sub_31)
        /*0020*/ 	.word	0x00000000


	//----- nvinfo : EIATTR_MIN_STACK_SIZE
	.align		4
.L_5:
        /*0024*/ 	.byte	0x04, 0x12
        /*0026*/ 	.short	(.L_7 - .L_6)
	.align		4
.L_6:
        /*0028*/ 	.word	index@(triton_poi_fused__unsafe_index_add_mul_sub_31)
        /*002c*/ 	.word	0x00000000
.L_7:


//--------------------- .nv.info.triton_poi_fused__unsafe_index_add_mul_sub_31 --------------------------
	.section	.nv.info.triton_poi_fused__unsafe_index_add_mul_sub_31,"",@"SHT_CUDA_INFO"
	.sectionflags	@""
	.align	4


	//----- nvinfo : EIATTR_CUDA_API_VERSION
	.align		4
        /*0000*/ 	.byte	0x04, 0x37
        /*0002*/ 	.short	(.L_9 - .L_8)
.L_8:
        /*0004*/ 	.word	0x0000007c


	//----- nvinfo : EIATTR_KPARAM_INFO
	.align		4
.L_9:
        /*0008*/ 	.byte	0x04, 0x17
        /*000a*/ 	.short	(.L_11 - .L_10)
.L_10:
        /*000c*/ 	.word	0x00000000
        /*0010*/ 	.short	0x0006
        /*0012*/ 	.short	0x0030
        /*0014*/ 	.byte	0x00, 0xf0, 0x11, 0x00


	//----- nvinfo : EIATTR_KPARAM_INFO
	.align		4
.L_11:
        /*0018*/ 	.byte	0x04, 0x17
        /*001a*/ 	.short	(.L_13 - .L_12)
.L_12:
        /*001c*/ 	.word	0x00000000
        /*0020*/ 	.short	0x0005
        /*0022*/ 	.short	0x0028
        /*0024*/ 	.byte	0x00, 0xf4, 0x21, 0x00


	//----- nvinfo : EIATTR_KPARAM_INFO
	.align		4
.L_13:
        /*0028*/ 	.byte	0x04, 0x17
        /*002a*/ 	.short	(.L_15 - .L_14)
.L_14:
        /*002c*/ 	.word	0x00000000
        /*0030*/ 	.short	0x0004
        /*0032*/ 	.short	0x0020
        /*0034*/ 	.byte	0x00, 0xf4, 0x21, 0x00


	//----- nvinfo : EIATTR_KPARAM_INFO
	.align		4
.L_15:
        /*0038*/ 	.byte	0x04, 0x17
        /*003a*/ 	.short	(.L_17 - .L_16)
.L_16:
        /*003c*/ 	.word	0x00000000
        /*0040*/ 	.short	0x0003
        /*0042*/ 	.short	0x0018
        /*0044*/ 	.byte	0x00, 0xf4, 0x21, 0x00


	//----- nvinfo : EIATTR_KPARAM_INFO
	.align		4
.L_17:
        /*0048*/ 	.byte	0x04, 0x17
        /*004a*/ 	.short	(.L_19 - .L_18)
.L_18:
        /*004c*/ 	.word	0x00000000
        /*0050*/ 	.short	0x0002
        /*0052*/ 	.short	0x0010
        /*0054*/ 	.byte	0x00, 0xf4, 0x21, 0x00


	//----- nvinfo : EIATTR_KPARAM_INFO
	.align		4
.L_19:
        /*0058*/ 	.byte	0x04, 0x17
        /*005a*/ 	.short	(.L_21 - .L_20)
.L_20:
        /*005c*/ 	.word	0x00000000
        /*0060*/ 	.short	0x0001
        /*0062*/ 	.short	0x0008
        /*0064*/ 	.byte	0x00, 0xf4, 0x21, 0x00


	//----- nvinfo : EIATTR_KPARAM_INFO
	.align		4
.L_21:
        /*0068*/ 	.byte	0x04, 0x17
        /*006a*/ 	.short	(.L_23 - .L_22)
.L_22:
        /*006c*/ 	.word	0x00000000
        /*0070*/ 	.short	0x0000
        /*0072*/ 	.short	0x0000
        /*0074*/ 	.byte	0x00, 0xf4, 0x21, 0x00


	//----- nvinfo : EIATTR_SPARSE_MMA_MASK
	.align		4
.L_23:
        /*0078*/ 	.byte	0x03, 0x50
        /*007a*/ 	.short	0x0000


	//----- nvinfo : EIATTR_MAXREG_COUNT
	.align		4
        /*007c*/ 	.byte	0x03, 0x1b
        /*007e*/ 	.short	0x00ff


	//----- nvinfo : EIATTR_EXIT_INSTR_OFFSETS
	.align		4
        /*0080*/ 	.byte	0x04, 0x1c
        /*0082*/ 	.short	(.L_25 - .L_24)


	//   ....[0]....
.L_24:
        /*0084*/ 	.word	0x00001250


	//----- nvinfo : EIATTR_REQNTID
	.align		4
.L_25:
        /*0088*/ 	.byte	0x04, 0x10
        /*008a*/ 	.short	(.L_27 - .L_26)
.L_26:
        /*008c*/ 	.word	0x00000080
        /*0090*/ 	.word	0x00000001
        /*0094*/ 	.word	0x00000001


	//----- nvinfo : EIATTR_CBANK_PARAM_SIZE
	.align		4
.L_27:
        /*0098*/ 	.byte	0x03, 0x19
        /*009a*/ 	.short	0x0034


	//----- nvinfo : EIATTR_PARAM_CBANK
	.align		4
        /*009c*/ 	.byte	0x04, 0x0a
        /*009e*/ 	.short	(.L_29 - .L_28)
	.align		4
.L_28:
        /*00a0*/ 	.word	index@(.nv.constant0.triton_poi_fused__unsafe_index_add_mul_sub_31)
        /*00a4*/ 	.short	0x0210
        /*00a6*/ 	.short	0x0034


	//----- nvinfo : EIATTR_SW_WAR
	.align		4
.L_29:
        /*00a8*/ 	.byte	0x04, 0x36
        /*00aa*/ 	.short	(.L_31 - .L_30)
.L_30:
        /*00ac*/ 	.word	0x00000008
.L_31:


//--------------------- .nv.callgraph             --------------------------
	.section	.nv.callgraph,"",@"SHT_CUDA_CALLGRAPH"
	.align	4
	.sectionentsize	8
	.align		4
        /*0000*/ 	.word	0x00000000
	.align		4
        /*0004*/ 	.word	0xffffffff
	.align		4
        /*0008*/ 	.word	0x00000000
	.align		4
        /*000c*/ 	.word	0xfffffffe
	.align		4
        /*0010*/ 	.word	0x00000000
	.align		4
        /*0014*/ 	.word	0xfffffffd
	.align		4
        /*0018*/ 	.word	0x00000000
	.align		4
        /*001c*/ 	.word	0xfffffffc


//--------------------- .text.triton_poi_fused__unsafe_index_add_mul_sub_31 --------------------------
	.section	.text.triton_poi_fused__unsafe_index_add_mul_sub_31,"ax",@progbits
	.align	128
        .global         triton_poi_fused__unsafe_index_add_mul_sub_31
        .type           triton_poi_fused__unsafe_index_add_mul_sub_31,@function
        .size           triton_poi_fused__unsafe_index_add_mul_sub_31,(.L_x_1 - triton_poi_fused__unsafe_index_add_mul_sub_31)
        .other          triton_poi_fused__unsafe_index_add_mul_sub_31,@"STO_CUDA_ENTRY STV_DEFAULT"
triton_poi_fused__unsafe_index_add_mul_sub_31:
.text.triton_poi_fused__unsafe_index_add_mul_sub_31:
[----:B------:R-:W-:Y:S01]  /*0000*/  LDC R1, c[0x0][0x28] ;  /* 0x00000a00ff017b82 */ /* 0x000fe20000000800 */
[----:B------:R-:W1:Y:S07]  /*0010*/  S2R R0, SR_TID.X ;  /* 0x0000000000007919 */ /* 0x000e6e0000002100 */
[----:B------:R-:W2:Y:S01]  /*0020*/  LDC.64 R16, c[0x0][0x218] ;  /* 0x00008600ff107b82 */ /* 0x000ea20000000a00 */
[----:B------:R-:W-:Y:S01]  /*0030*/  ULDC.64 UR4, c[0x0][0x208] ;  /* 0x0000820000047ab9 */ /* 0x000fe20000000a00 */
[----:B------:R-:W-:Y:S01]  /*0040*/  ULDC.64 UR6, c[0x0][0x220] ;  /* 0x0000880000067ab9 */ /* 0x000fe20000000a00 */
[----:B------:R-:W3:Y:S05]  /*0050*/  S2R R3, SR_CTAID.X ;  /* 0x0000000000037919 */ /* 0x000eea0000002500 */
[----:B------:R-:W4:Y:S08]  /*0060*/  LDC.64 R12, c[0x0][0x210] ;  /* 0x00008400ff0c7b82 */ /* 0x000f300000000a00 */
[----:B------:R-:W5:Y:S01]  /*0070*/  LDC.64 R24, c[0x0][0x228] ;  /* 0x00008a00ff187b82 */ /* 0x000f620000000a00 */
[----:B-1----:R-:W-:-:S05]  /*0080*/  IMAD.SHL.U32 R0, R0, 0x4, RZ ;  /* 0x0000000400007824 */ /* 0x002fca00078e00ff */
[----:B------:R-:W-:-:S05]  /*0090*/  LOP3.LUT R0, R0, 0x1fc, RZ, 0xc0, !PT ;  /* 0x000001fc00007812 */ /* 0x000fca00078ec0ff */
[----:B---3--:R-:W-:-:S04]  /*00a0*/  IMAD R0, R3, 0x400, R0 ;  /* 0x0000040003007824 */ /* 0x008fc800078e0200 */
[----:B------:R-:W-:-:S04]  /*00b0*/  IMAD.HI R2, R0, 0x66666667, RZ ;  /* 0x6666666700027827 */ /* 0x000fc800078e02ff */
[----:B------:R-:W-:Y:S01]  /*00c0*/  VIADD R15, R0, 0x2 ;  /* 0x00000002000f7836 */ /* 0x000fe20000000000 */
[----:B------:R-:W-:-:S03]  /*00d0*/  SHF.R.U32.HI R3, RZ, 0x1f, R2 ;  /* 0x0000001fff037819 */ /* 0x000fc60000011602 */
[----:B------:R-:W-:Y:S01]  /*00e0*/  IMAD.HI R6, R15, 0x66666667, RZ ;  /* 0x666666670f067827 */ /* 0x000fe200078e02ff */
[----:B------:R-:W-:-:S04]  /*00f0*/  LEA.HI.SX32 R9, R2, R3, 0x1c ;  /* 0x0000000302097211 */ /* 0x000fc800078fe2ff */
[----:B------:R-:W-:Y:S01]  /*0100*/  SHF.R.U32.HI R11, RZ, 0x1f, R6 ;  /* 0x0000001fff0b7819 */ /* 0x000fe20000011606 */
[----:B------:R-:W-:-:S03]  /*0110*/  IMAD.HI R2, R9, 0x66666667, RZ ;  /* 0x6666666709027827 */ /* 0x000fc600078e02ff */
[----:B------:R-:W-:Y:S01]  /*0120*/  LEA.HI.SX32 R8, R6, R11, 0x1c ;  /* 0x0000000b06087211 */ /* 0x000fe200078fe2ff */
[----:B------:R-:W-:Y:S01]  /*0130*/  IMAD R3, R9, -0x28, R0 ;  /* 0xffffffd809037824 */ /* 0x000fe200078e0200 */
[----:B------:R-:W-:-:S03]  /*0140*/  SHF.R.U32.HI R7, RZ, 0x1f, R2 ;  /* 0x0000001fff077819 */ /* 0x000fc60000011602 */
[----:B--2---:R-:W-:Y:S01]  /*0150*/  IMAD.WIDE R4, R3, 0x8, R16 ;  /* 0x0000000803047825 */ /* 0x004fe200078e0210 */
[----:B------:R-:W-:-:S03]  /*0160*/  LEA.HI.SX32 R2, R2, R7, 0x1c ;  /* 0x0000000702027211 */ /* 0x000fc600078fe2ff */
[----:B------:R-:W-:Y:S02]  /*0170*/  IMAD R15, R8, -0x28, R15 ;  /* 0xffffffd8080f7824 */ /* 0x000fe400078e020f */
[----:B------:R-:W2:Y:S01]  /*0180*/  LDG.E.EL.128 R4, desc[UR4][R4.64] ;  /* 0x0000000404047981 */ /* 0x000ea2000c2e1d00 */
[----:B------:R-:W-:Y:S02]  /*0190*/  IMAD R27, R2, -0x28, R9 ;  /* 0xffffffd8021b7824 */ /* 0x000fe400078e0209 */
[----:B------:R-:W-:-:S04]  /*01a0*/  IMAD.WIDE R8, R15, 0x8, R16 ;  /* 0x000000080f087825 */ /* 0x000fc800078e0210 */
[----:B----4-:R-:W-:Y:S02]  /*01b0*/  IMAD.WIDE R26, R27, 0x8, R12 ;  /* 0x000000081b1a7825 */ /* 0x010fe400078e020c */
[----:B------:R-:W3:Y:S04]  /*01c0*/  LDG.E.EL.128 R8, desc[UR4][R8.64] ;  /* 0x0000000408087981 */ /* 0x000ee8000c2e1d00 */
[----:B------:R-:W4:Y:S01]  /*01d0*/  LDG.E.EL.64 R26, desc[UR4][R26.64] ;  /* 0x000000041a1a7981 */ /* 0x000f22000c2e1b00 */
[----:B--2---:R-:W-:Y:S01]  /*01e0*/  IADD3 RZ, P0, R4, 0x7a, RZ ;  /* 0x0000007a04ff7810 */ /* 0x004fe20007f1e0ff */
[----:B------:R-:W-:Y:S01]  /*01f0*/  VIADD R21, R4, 0x7a ;  /* 0x0000007a04157836 */ /* 0x000fe20000000000 */
[C---:B------:R-:W-:Y:S02]  /*0200*/  ISETP.GE.AND P2, PT, R5.reuse, RZ, PT ;  /* 0x000000ff0500720c */ /* 0x040fe40003f46270 */
[----:B------:R-:W-:Y:S01]  /*0210*/  IADD3 R19, P3, R6, 0x7a, RZ ;  /* 0x0000007a06137810 */ /* 0x000fe20007f7e0ff */
[----:B------:R-:W-:Y:S01]  /*0220*/  IMAD.X R23, RZ, RZ, R5, P0 ;  /* 0x000000ffff177224 */ /* 0x000fe200000e0605 */
[----:B------:R-:W-:-:S02]  /*0230*/  ISETP.GE.AND P1, PT, R5, RZ, PT ;  /* 0x000000ff0500720c */ /* 0x000fc40003f26270 */
[----:B------:R-:W-:Y:S01]  /*0240*/  SEL R20, R21, R4, !P2 ;  /* 0x0000000415147207 */ /* 0x000fe20005000000 */
[----:B------:R-:W-:Y:S01]  /*0250*/  IMAD.X R21, RZ, RZ, R7, P3 ;  /* 0x000000ffff157224 */ /* 0x000fe200018e0607 */
[----:B------:R-:W-:Y:S02]  /*0260*/  SEL R23, R23, R5, !P1 ;  /* 0x0000000517177207 */ /* 0x000fe40004800000 */
[----:B------:R-:W-:Y:S02]  /*0270*/  ISETP.GE.AND P0, PT, R7, RZ, PT ;  /* 0x000000ff0700720c */ /* 0x000fe40003f06270 */
[----:B----4-:R-:W-:Y:S02]  /*0280*/  IADD3 R29, P1, R26, 0x7a, RZ ;  /* 0x0000007a1a1d7810 */ /* 0x010fe40007f3e0ff */
[----:B---3--:R-:W-:Y:S02]  /*0290*/  IADD3 R5, P2, R8, 0x7a, RZ ;  /* 0x0000007a08057810 */ /* 0x008fe40007f5e0ff */
[----:B------:R-:W-:-:S02]  /*02a0*/  SEL R14, R19, R6, !P0 ;  /* 0x00000006130e7207 */ /* 0x000fc40004000000 */
[----:B------:R-:W-:Y:S01]  /*02b0*/  SEL R21, R21, R7, !P0 ;  /* 0x0000000715157207 */ /* 0x000fe20004000000 */
[----:B------:R-:W-:Y:S01]  /*02c0*/  IMAD.X R7, RZ, RZ, R27, P1 ;  /* 0x000000ffff077224 */ /* 0x000fe200008e061b */
[----:B------:R-:W-:Y:S01]  /*02d0*/  ISETP.GE.AND P0, PT, R27, RZ, PT ;  /* 0x000000ff1b00720c */ /* 0x000fe20003f06270 */
[----:B------:R-:W-:Y:S01]  /*02e0*/  IMAD.X R19, RZ, RZ, R9, P2 ;  /* 0x000000ffff137224 */ /* 0x000fe200010e0609 */
[----:B------:R-:W-:Y:S02]  /*02f0*/  ISETP.GE.AND P1, PT, R9, RZ, PT ;  /* 0x000000ff0900720c */ /* 0x000fe40003f26270 */
[----:B------:R-:W-:Y:S02]  /*0300*/  SEL R18, R29, R26, !P0 ;  /* 0x0000001a1d127207 */ /* 0x000fe40004000000 */
[----:B------:R-:W-:Y:S02]  /*0310*/  SEL R26, R7, R27, !P0 ;  /* 0x0000001b071a7207 */ /* 0x000fe40004000000 */
[----:B------:R-:W-:-:S02]  /*0320*/  SEL R2, R5, R8, !P1 ;  /* 0x0000000805027207 */ /* 0x000fc40004800000 */
[----:B------:R-:W-:Y:S02]  /*0330*/  SEL R19, R19, R9, !P1 ;  /* 0x0000000913137207 */ /* 0x000fe40004800000 */
[----:B------:R-:W-:Y:S02]  /*0340*/  IADD3 R7, P1, R10, 0x7a, RZ ;  /* 0x0000007a0a077810 */ /* 0x000fe40007f3e0ff */
[C---:B------:R-:W-:Y:S02]  /*0350*/  LEA R22, P2, R20.reuse, UR6, 0x2 ;  /* 0x0000000614167c11 */ /* 0x040fe4000f8410ff */
[----:B------:R-:W-:Y:S02]  /*0360*/  ISETP.GE.AND P0, PT, R11, RZ, PT ;  /* 0x000000ff0b00720c */ /* 0x000fe40003f06270 */
[----:B------:R-:W-:Y:S02]  /*0370*/  IADD3.X R9, RZ, R11, RZ, P1, !PT ;  /* 0x0000000bff097210 */ /* 0x000fe40000ffe4ff */
[----:B------:R-:W-:-:S02]  /*0380*/  LEA.HI.X R23, R20, UR7, R23, 0x2, P2 ;  /* 0x0000000714177c11 */ /* 0x000fc400090f1417 */
[----:B------:R-:W-:Y:S02]  /*0390*/  SEL R8, R7, R10, !P0 ;  /* 0x0000000a07087207 */ /* 0x000fe40004000000 */
[----:B------:R-:W-:Y:S01]  /*03a0*/  SEL R9, R9, R11, !P0 ;  /* 0x0000000b09097207 */ /* 0x000fe20004000000 */
[----:B------:R-:W-:Y:S01]  /*03b0*/  IMAD.HI R11, R0, 0x51eb851f, RZ ;  /* 0x51eb851f000b7827 */ /* 0x000fe200078e02ff */
[----:B------:R-:W-:-:S03]  /*03c0*/  LEA R20, P0, R14, UR6, 0x2 ;  /* 0x000000060e147c11 */ /* 0x000fc6000f8010ff */
[----:B-----5:R-:W-:Y:S01]  /*03d0*/  IMAD.WIDE R4, R3, 0x8, R24 ;  /* 0x0000000803047825 */ /* 0x020fe200078e0218 */
[----:B------:R-:W-:Y:S02]  /*03e0*/  LEA.HI.X R21, R14, UR7, R21, 0x2, P0 ;  /* 0x000000070e157c11 */ /* 0x000fe400080f1415 */
[----:B------:R-:W-:Y:S01]  /*03f0*/  SHF.R.U32.HI R14, RZ, 0x1f, R11 ;  /* 0x0000001fff0e7819 */ /* 0x000fe2000001160b */
[----:B------:R-:W-:Y:S01]  /*0400*/  IMAD.WIDE.U32 R22, R18, 0x1e8, R22 ;  /* 0x000001e812167825 */ /* 0x000fe200078e0016 */
[----:B------:R-:W-:Y:S01]  /*0410*/  LEA R10, P0, R2, UR6, 0x2 ;  /* 0x00000006020a7c11 */ /* 0x000fe2000f8010ff */
[----:B------:R-:W2:Y:S01]  /*0420*/  LDG.E.EL.128 R4, desc[UR4][R4.64] ;  /* 0x0000000404047981 */ /* 0x000ea2000c2e1d00 */
[----:B------:R-:W-:Y:S01]  /*0430*/  LEA.HI.SX32 R14, R11, R14, 0x17 ;  /* 0x0000000e0b0e7211 */ /* 0x000fe200078fbaff */
[----:B------:R-:W-:Y:S01]  /*0440*/  IMAD R26, R26, 0x1e8, RZ ;  /* 0x000001e81a1a7824 */ /* 0x000fe200078e02ff */
[----:B------:R-:W-:Y:S01]  /*0450*/  LEA.HI.X R11, R2, UR7, R19, 0x2, P0 ;  /* 0x00000007020b7c11 */ /* 0x000fe200080f1413 */
[----:B------:R-:W-:-:S02]  /*0460*/  IMAD.MOV.U32 R28, RZ, RZ, R22 ;  /* 0x000000ffff1c7224 */ /* 0x000fc400078e0016 */
[----:B------:R-:W-:Y:S02]  /*0470*/  IMAD.IADD R29, R23, 0x1, R26 ;  /* 0x00000001171d7824 */ /* 0x000fe400078e021a */
[----:B------:R-:W-:-:S04]  /*0480*/  IMAD R19, R14, 0x3a24, RZ ;  /* 0x00003a240e137824 */ /* 0x000fc800078e02ff */
[----:B------:R-:W-:Y:S01]  /*0490*/  IMAD.WIDE R28, R19, 0x4, R28 ;  /* 0x00000004131c7825 */ /* 0x000fe200078e021c */
[----:B------:R-:W-:-:S03]  /*04a0*/  LEA R14, P0, R8, UR6, 0x2 ;  /* 0x00000006080e7c11 */ /* 0x000fc6000f8010ff */
[C---:B------:R-:W-:Y:S01]  /*04b0*/  IMAD.WIDE.U32 R20, R18.reuse, 0x1e8, R20 ;  /* 0x000001e812147825 */ /* 0x040fe200078e0014 */
[----:B------:R1:W3:Y:S03]  /*04c0*/  LDG.E.EL R2, desc[UR4][R28.64] ;  /* 0x000000041c027981 */ /* 0x0002e6000c2e1900 */
[----:B------:R-:W-:-:S04]  /*04d0*/  IMAD.WIDE.U32 R10, R18, 0x1e8, R10 ;  /* 0x000001e8120a7825 */ /* 0x000fc800078e000a */
[----:B------:R-:W-:Y:S02]  /*04e0*/  IMAD.IADD R23, R26, 0x1, R21 ;  /* 0x000000011a177824 */ /* 0x000fe400078e0215 */
[----:B-1----:R-:W-:Y:S01]  /*04f0*/  IMAD.WIDE R28, R15, 0x8, R24 ;  /* 0x000000080f1c7825 */ /* 0x002fe200078e0218 */
[----:B------:R-:W-:-:S03]  /*0500*/  LEA.HI.X R15, R8, UR7, R9, 0x2, P0 ;  /* 0x00000007080f7c11 */ /* 0x000fc600080f1409 */
[----:B------:R-:W-:Y:S02]  /*0510*/  IMAD.MOV.U32 R22, RZ, RZ, R20 ;  /* 0x000000ffff167224 */ /* 0x000fe400078e0014 */
[----:B------:R-:W-:Y:S02]  /*0520*/  IMAD.IADD R21, R26, 0x1, R11 ;  /* 0x000000011a157824 */ /* 0x000fe400078e020b */
[----:B------:R-:W-:Y:S02]  /*0530*/  IMAD.MOV.U32 R20, RZ, RZ, R10 ;  /* 0x000000ffff147224 */ /* 0x000fe400078e000a */
[----:B------:R1:W4:Y:S02]  /*0540*/  LDG.E.EL.128 R8, desc[UR4][R28.64] ;  /* 0x000000041c087981 */ /* 0x000324000c2e1d00 */
[----:B------:R-:W-:-:S04]  /*0550*/  IMAD.WIDE R20, R19, 0x4, R20 ;  /* 0x0000000413147825 */ /* 0x000fc800078e0214 */
[----:B-1----:R-:W-:-:S04]  /*0560*/  IMAD.WIDE R28, R19, 0x4, R22 ;  /* 0x00000004131c7825 */ /* 0x002fc800078e0216 */
[----:B------:R-:W-:Y:S02]  /*0570*/  IMAD.WIDE.U32 R22, R18, 0x1e8, R14 ;  /* 0x000001e812167825 */ /* 0x000fe400078e000e */
[----:B------:R-:W5:Y:S02]  /*0580*/  LDG.E.EL R14, desc[UR4][R20.64] ;  /* 0x00000004140e7981 */ /* 0x000f64000c2e1900 */
[----:B------:R-:W-:Y:S02]  /*0590*/  IMAD.IADD R23, R26, 0x1, R23 ;  /* 0x000000011a177824 */ /* 0x000fe400078e0217 */
[----:B------:R1:W3:Y:S02]  /*05a0*/  LDG.E.EL R15, desc[UR4][R28.64] ;  /* 0x000000041c0f7981 */ /* 0x0002e4000c2e1900 */
[----:B01----:R-:W-:Y:S01]  /*05b0*/  IMAD.WIDE R28, R19, 0x4, R22 ;  /* 0x00000004131c7825 */ /* 0x003fe200078e0216 */
[----:B--2---:R-:W-:Y:S02]  /*05c0*/  IADD3 R27, P1, R4, 0x7a, RZ ;  /* 0x0000007a041b7810 */ /* 0x004fe40007f3e0ff */
[----:B------:R-:W-:-:S03]  /*05d0*/  ISETP.GE.AND P0, PT, R5, RZ, PT ;  /* 0x000000ff0500720c */ /* 0x000fc60003f06270 */
[----:B------:R-:W-:Y:S01]  /*05e0*/  IMAD.X R31, RZ, RZ, R5, P1 ;  /* 0x000000ffff1f7224 */ /* 0x000fe200008e0605 */
[----:B------:R-:W-:Y:S02]  /*05f0*/  SEL R4, R27, R4, !P0 ;  /* 0x000000041b047207 */ /* 0x000fe40004000000 */
[----:B------:R-:W-:Y:S02]  /*0600*/  IADD3 R27, P1, R6, 0x7a, RZ ;  /* 0x0000007a061b7810 */ /* 0x000fe40007f3e0ff */
[----:B------:R-:W-:Y:S02]  /*0610*/  SEL R5, R31, R5, !P0 ;  /* 0x000000051f057207 */ /* 0x000fe40004000000 */
[----:B------:R-:W-:Y:S02]  /*0620*/  ISETP.GE.AND P0, PT, R7, RZ, PT ;  /* 0x000000ff0700720c */ /* 0x000fe40003f06270 */
[----:B------:R-:W-:Y:S02]  /*0630*/  IADD3.X R31, RZ, R7, RZ, P1, !PT ;  /* 0x00000007ff1f7210 */ /* 0x000fe40000ffe4ff */
[----:B------:R-:W-:-:S02]  /*0640*/  SEL R6, R27, R6, !P0 ;  /* 0x000000061b067207 */ /* 0x000fc40004000000 */
[----:B------:R-:W-:Y:S02]  /*0650*/  SEL R7, R31, R7, !P0 ;  /* 0x000000071f077207 */ /* 0x000fe40004000000 */
[----:B------:R-:W-:-:S04]  /*0660*/  LEA R20, P0, R4, UR6, 0x2 ;  /* 0x0000000604147c11 */ /* 0x000fc8000f8010ff */
[----:B------:R-:W-:Y:S02]  /*0670*/  LEA.HI.X R21, R4, UR7, R5, 0x2, P0 ;  /* 0x0000000704157c11 */ /* 0x000fe400080f1405 */
[----:B------:R-:W-:-:S04]  /*0680*/  LEA R4, P0, R6, UR6, 0x2 ;  /* 0x0000000606047c11 */ /* 0x000fc8000f8010ff */
[----:B------:R-:W-:Y:S02]  /*0690*/  LEA.HI.X R5, R6, UR7, R7, 0x2, P0 ;  /* 0x0000000706057c11 */ /* 0x000fe400080f1407 */
[----:B----4-:R-:W-:Y:S01]  /*06a0*/  IADD3 RZ, P1, R10, 0x7a, RZ ;  /* 0x0000007a0aff7810 */ /* 0x010fe20007f3e0ff */
[----:B------:R-:W-:Y:S01]  /*06b0*/  VIADD R27, R10, 0x7a ;  /* 0x0000007a0a1b7836 */ /* 0x000fe20000000000 */
[----:B------:R-:W-:-:S03]  /*06c0*/  ISETP.GE.AND P0, PT, R11, RZ, PT ;  /* 0x000000ff0b00720c */ /* 0x000fc60003f06270 */
[----:B------:R-:W-:Y:S01]  /*06d0*/  IMAD.X R7, RZ, RZ, R11, P1 ;  /* 0x000000ffff077224 */ /* 0x000fe200008e060b */
[----:B------:R-:W-:-:S04]  /*06e0*/  SEL R6, R27, R10, !P0 ;  /* 0x0000000a1b067207 */ /* 0x000fc80004000000 */
[----:B------:R-:W-:Y:S02]  /*06f0*/  SEL R10, R7, R11, !P0 ;  /* 0x0000000b070a7207 */ /* 0x000fe40004000000 */
[----:B------:R-:W-:Y:S02]  /*0700*/  IADD3 R7, P1, R8, 0x7a, RZ ;  /* 0x0000007a08077810 */ /* 0x000fe40007f3e0ff */
[----:B------:R-:W-:-:S03]  /*0710*/  ISETP.GE.AND P0, PT, R9, RZ, PT ;  /* 0x000000ff0900720c */ /* 0x000fc60003f06270 */
[----:B------:R-:W-:Y:S01]  /*0720*/  IMAD.X R11, RZ, RZ, R9, P1 ;  /* 0x000000ffff0b7224 */ /* 0x000fe200008e0609 */
[----:B------:R-:W-:Y:S01]  /*0730*/  SEL R7, R7, R8, !P0 ;  /* 0x0000000807077207 */ /* 0x000fe20004000000 */
[----:B------:R-:W-:-:S03]  /*0740*/  IMAD.WIDE.U32 R4, R18, 0x1e8, R4 ;  /* 0x000001e812047825 */ /* 0x000fc600078e0004 */
[----:B------:R-:W-:Y:S02]  /*0750*/  SEL R9, R11, R9, !P0 ;  /* 0x000000090b097207 */ /* 0x000fe40004000000 */
[C---:B------:R-:W-:Y:S01]  /*0760*/  LEA R8, P0, R7.reuse, UR6, 0x2 ;  /* 0x0000000607087c11 */ /* 0x040fe2000f8010ff */
[----:B------:R-:W-:Y:S02]  /*0770*/  IMAD.WIDE.U32 R22, R18, 0x1e8, R20 ;  /* 0x000001e812167825 */ /* 0x000fe400078e0014 */
[----:B------:R0:W2:Y:S01]  /*0780*/  LDG.E.EL R21, desc[UR4][R28.64] ;  /* 0x000000041c157981 */ /* 0x0000a2000c2e1900 */
[----:B------:R-:W-:Y:S02]  /*0790*/  LEA.HI.X R9, R7, UR7, R9, 0x2, P0 ;  /* 0x0000000707097c11 */ /* 0x000fe400080f1409 */
[----:B------:R-:W-:Y:S01]  /*07a0*/  IADD3 R20, R0, 0x200, RZ ;  /* 0x0000020000147810 */ /* 0x000fe20007ffe0ff */
[----:B------:R-:W-:Y:S02]  /*07b0*/  IMAD.IADD R23, R26, 0x1, R23 ;  /* 0x000000011a177824 */ /* 0x000fe400078e0217 */
[----:B0-----:R-:W-:Y:S01]  /*07c0*/  IMAD.MOV.U32 R28, RZ, RZ, R4 ;  /* 0x000000ffff1c7224 */ /* 0x001fe200078e0004 */
[----:B------:R-:W-:Y:S01]  /*07d0*/  LEA R4, P0, R6, UR6, 0x2 ;  /* 0x0000000606047c11 */ /* 0x000fe2000f8010ff */
[----:B------:R-:W-:-:S02]  /*07e0*/  IMAD.IADD R29, R26, 0x1, R5 ;  /* 0x000000011a1d7824 */ /* 0x000fc400078e0205 */
[----:B------:R-:W-:Y:S01]  /*07f0*/  IMAD.HI R30, R20, 0x66666667, RZ ;  /* 0x66666667141e7827 */ /* 0x000fe200078e02ff */
[----:B------:R-:W-:-:S03]  /*0800*/  LEA.HI.X R5, R6, UR7, R10, 0x2, P0 ;  /* 0x0000000706057c11 */ /* 0x000fc600080f140a */
[----:B------:R-:W-:-:S04]  /*0810*/  IMAD.WIDE R22, R19, 0x4, R22 ;  /* 0x0000000413167825 */ /* 0x000fc800078e0216 */
[C---:B------:R-:W-:Y:S01]  /*0820*/  IMAD.WIDE.U32 R10, R18.reuse, 0x1e8, R4 ;  /* 0x000001e8120a7825 */ /* 0x040fe200078e0004 */
[----:B------:R-:W-:Y:S01]  /*0830*/  SHF.R.U32.HI R5, RZ, 0x1f, R30 ;  /* 0x0000001fff057819 */ /* 0x000fe2000001161e */
[----:B------:R0:W3:Y:S02]  /*0840*/  LDG.E.EL R27, desc[UR4][R22.64] ;  /* 0x00000004161b7981 */ /* 0x0000e4000c2e1900 */
[----:B------:R-:W-:Y:S01]  /*0850*/  IMAD.WIDE.U32 R6, R18, 0x1e8, R8 ;  /* 0x000001e812067825 */ /* 0x000fe200078e0008 */
[----:B------:R-:W-:Y:S01]  /*0860*/  LEA.HI.SX32 R8, R30, R5, 0x1c ;  /* 0x000000051e087211 */ /* 0x000fe200078fe2ff */
[----:B0-----:R-:W0:Y:S04]  /*0870*/  LDC.64 R22, c[0x0][0x230] ;  /* 0x00008c00ff167b82 */ /* 0x001e280000000a00 */
[----:B------:R-:W-:-:S04]  /*0880*/  IMAD.HI R9, R8, 0x66666667, RZ ;  /* 0x6666666708097827 */ /* 0x000fc800078e02ff */
[----:B------:R-:W-:Y:S01]  /*0890*/  IMAD.MOV.U32 R4, RZ, RZ, R6 ;  /* 0x000000ffff047224 */ /* 0x000fe200078e0006 */
[----:B------:R-:W-:Y:S01]  /*08a0*/  SHF.R.U32.HI R6, RZ, 0x1f, R9 ;  /* 0x0000001fff067819 */ /* 0x000fe20000011609 */
[----:B------:R-:W-:-:S03]  /*08b0*/  IMAD.IADD R5, R26, 0x1, R7 ;  /* 0x000000011a057824 */ /* 0x000fc600078e0207 */
[----:B------:R-:W-:Y:S01]  /*08c0*/  LEA.HI.SX32 R9, R9, R6, 0x1c ;  /* 0x0000000609097211 */ /* 0x000fe200078fe2ff */
[----:B------:R-:W-:-:S04]  /*08d0*/  IMAD.WIDE R4, R19, 0x4, R4 ;  /* 0x0000000413047825 */ /* 0x000fc800078e0204 */
[----:B------:R-:W-:Y:S02]  /*08e0*/  IMAD R9, R9, -0x28, R8 ;  /* 0xffffffd809097824 */ /* 0x000fe400078e0208 */
[----:B------:R-:W-:Y:S02]  /*08f0*/  IMAD.IADD R11, R26, 0x1, R11 ;  /* 0x000000011a0b7824 */ /* 0x000fe400078e020b */
[----:B------:R-:W-:-:S04]  /*0900*/  IMAD.WIDE R28, R19, 0x4, R28 ;  /* 0x00000004131c7825 */ /* 0x000fc800078e021c */
[----:B------:R-:W-:Y:S02]  /*0910*/  IMAD.WIDE R12, R9, 0x8, R12 ;  /* 0x00000008090c7825 */ /* 0x000fe400078e020c */
[----:B------:R-:W4:Y:S02]  /*0920*/  LDG.E.EL R28, desc[UR4][R28.64] ;  /* 0x000000041c1c7981 */ /* 0x000f24000c2e1900 */
[----:B0-----:R-:W-:Y:S02]  /*0930*/  IMAD.WIDE R6, R3, 0x4, R22 ;  /* 0x0000000403067825 */ /* 0x001fe400078e0216 */
[----:B------:R-:W5:Y:S02]  /*0940*/  LDG.E.EL R3, desc[UR4][R4.64] ;  /* 0x0000000404037981 */ /* 0x000f64000c2e1900 */
[----:B------:R-:W-:Y:S02]  /*0950*/  IMAD.WIDE R10, R19, 0x4, R10 ;  /* 0x00000004130a7825 */ /* 0x000fe400078e020a */
[----:B------:R-:W2:Y:S04]  /*0960*/  LDG.E.EL.64 R12, desc[UR4][R12.64] ;  /* 0x000000040c0c7981 */ /* 0x000ea8000c2e1b00 */
[----:B------:R-:W2:Y:S04]  /*0970*/  LDG.E.EL R19, desc[UR4][R10.64] ;  /* 0x000000040a137981 */ /* 0x000ea8000c2e1900 */
[----:B------:R-:W2:Y:S01]  /*0980*/  LDG.E.EL.128 R4, desc[UR4][R6.64] ;  /* 0x0000000406047981 */ /* 0x000ea2000c2e1d00 */
[----:B------:R-:W-:-:S04]  /*0990*/  IMAD R20, R8, -0x28, R20 ;  /* 0xffffffd808147824 */ /* 0x000fc800078e0214 */
[----:B------:R-:W-:-:S06]  /*09a0*/  IMAD.WIDE R8, R20, 0x8, R16 ;  /* 0x0000000814087825 */ /* 0x000fcc00078e0210 */
[----:B------:R-:W2:Y:S01]  /*09b0*/  LDG.E.EL.128 R8, desc[UR4][R8.64] ;  /* 0x0000000408087981 */ /* 0x000ea2000c2e1d00 */
[----:B------:R-:W-:Y:S02]  /*09c0*/  VIADD R18, R0, 0x202 ;  /* 0x0000020200127836 */ /* 0x000fe40000000000 */
[----:B---3--:R-:W-:Y:S01]  /*09d0*/  FADD R27, -R2, R27 ;  /* 0x0000001b021b7221 */ /* 0x008fe20000000100 */
[----:B-----5:R-:W-:Y:S01]  /*09e0*/  FADD R3, -R14, R3 ;  /* 0x000000030e037221 */ /* 0x020fe20000000100 */
[----:B----4-:R-:W-:Y:S01]  /*09f0*/  FADD R28, -R15, R28 ;  /* 0x0000001c0f1c7221 */ /* 0x010fe20000000100 */
[----:B--2---:R-:W-:Y:S01]  /*0a00*/  ISETP.GE.AND P0, PT, R13, RZ, PT ;  /* 0x000000ff0d00720c */ /* 0x004fe20003f06270 */
[----:B------:R-:W-:Y:S01]  /*0a10*/  FFMA R4, R4, R27, R2 ;  /* 0x0000001b04047223 */ /* 0x000fe20000000002 */
[----:B------:R-:W-:Y:S01]  /*0a20*/  FFMA R6, R6, R3, R14 ;  /* 0x0000000306067223 */ /* 0x000fe2000000000e */
[----:B------:R-:W-:Y:S01]  /*0a30*/  FADD R2, -R21, R19 ;  /* 0x0000001315027221 */ /* 0x000fe20000000100 */
[----:B------:R-:W-:Y:S01]  /*0a40*/  IADD3 R3, P1, R12, 0x7a, RZ ;  /* 0x0000007a0c037810 */ /* 0x000fe20007f3e0ff */
[----:B------:R-:W-:-:S04]  /*0a50*/  IMAD.HI R19, R18, 0x66666667, RZ ;  /* 0x6666666712137827 */ /* 0x000fc800078e02ff */
[----:B------:R-:W-:Y:S01]  /*0a60*/  FFMA R5, R5, R28, R15 ;  /* 0x0000001c05057223 */ /* 0x000fe2000000000f */
[----:B------:R-:W-:Y:S01]  /*0a70*/  FFMA R7, R7, R2, R21 ;  /* 0x0000000207077223 */ /* 0x000fe20000000015 */
[----:B------:R-:W-:Y:S02]  /*0a80*/  IMAD.X R21, RZ, RZ, R13, P1 ;  /* 0x000000ffff157224 */ /* 0x000fe400008e060d */
[----:B------:R-:W-:Y:S01]  /*0a90*/  IMAD.WIDE R14, R20, 0x8, R24 ;  /* 0x00000008140e7825 */ /* 0x000fe200078e0218 */
[----:B------:R-:W-:Y:S02]  /*0aa0*/  SHF.R.U32.HI R26, RZ, 0x1f, R19 ;  /* 0x0000001fff1a7819 */ /* 0x000fe40000011613 */
[----:B------:R-:W-:Y:S02]  /*0ab0*/  SEL R2, R3, R12, !P0 ;  /* 0x0000000c03027207 */ /* 0x000fe40004000000 */
[----:B------:R-:W-:Y:S02]  /*0ac0*/  SEL R3, R21, R13, !P0 ;  /* 0x0000000d15037207 */ /* 0x000fe40004000000 */
[----:B------:R-:W2:Y:S01]  /*0ad0*/  LDG.E.EL.128 R12, desc[UR4][R14.64] ;  /* 0x000000040e0c7981 */ /* 0x000ea2000c2e1d00 */
[----:B------:R-:W-:-:S05]  /*0ae0*/  LEA.HI.SX32 R29, R19, R26, 0x1c ;  /* 0x0000001a131d7211 */ /* 0x000fca00078fe2ff */
[----:B------:R-:W-:-:S04]  /*0af0*/  IMAD R29, R29, -0x28, R18 ;  /* 0xffffffd81d1d7824 */ /* 0x000fc800078e0212 */
[----:B------:R-:W-:-:S06]  /*0b00*/  IMAD.WIDE R16, R29, 0x8, R16 ;  /* 0x000000081d107825 */ /* 0x000fcc00078e0210 */
[----:B------:R-:W3:Y:S01]  /*0b10*/  LDG.E.EL.128 R16, desc[UR4][R16.64] ;  /* 0x0000000410107981 */ /* 0x000ee2000c2e1d00 */
[----:B------:R-:W-:-:S04]  /*0b20*/  VIADD R26, R0, 0x200 ;  /* 0x00000200001a7836 */ /* 0x000fc80000000000 */
[----:B------:R-:W-:-:S04]  /*0b30*/  IMAD.HI R26, R26, 0x51eb851f, RZ ;  /* 0x51eb851f1a1a7827 */ /* 0x000fc800078e02ff */
[----:B------:R-:W-:Y:S01]  /*0b40*/  IMAD.WIDE R28, R29, 0x8, R24 ;  /* 0x000000081d1c7825 */ /* 0x000fe200078e0218 */
[----:B------:R-:W-:-:S03]  /*0b50*/  SHF.R.U32.HI R21, RZ, 0x1f, R26 ;  /* 0x0000001fff157819 */ /* 0x000fc6000001161a */
[----:B------:R-:W-:Y:S01]  /*0b60*/  IMAD.WIDE R24, R20, 0x4, R22 ;  /* 0x0000000414187825 */ /* 0x000fe200078e0216 */
[----:B------:R-:W-:Y:S02]  /*0b70*/  LEA.HI.SX32 R26, R26, R21, 0x17 ;  /* 0x000000151a1a7211 */ /* 0x000fe400078fbaff */
[----:B------:R0:W4:Y:S01]  /*0b80*/  LDG.E.EL.128 R20, desc[UR4][R28.64] ;  /* 0x000000041c147981 */ /* 0x000122000c2e1d00 */
[----:B------:R-:W-:Y:S01]  /*0b90*/  VIADD R27, R8, 0x7a ;  /* 0x0000007a081b7836 */ /* 0x000fe20000000000 */
[----:B------:R-:W-:Y:S02]  /*0ba0*/  ISETP.GE.AND P0, PT, R9, RZ, PT ;  /* 0x000000ff0900720c */ /* 0x000fe40003f06270 */
[----:B------:R-:W-:Y:S02]  /*0bb0*/  IADD3 RZ, P1, R8, 0x7a, RZ ;  /* 0x0000007a08ff7810 */ /* 0x000fe40007f3e0ff */
[----:B------:R-:W-:Y:S02]  /*0bc0*/  SEL R8, R27, R8, !P0 ;  /* 0x000000081b087207 */ /* 0x000fe40004000000 */
[----:B------:R-:W-:-:S04]  /*0bd0*/  IADD3.X R27, RZ, R9, RZ, P1, !PT ;  /* 0x00000009ff1b7210 */ /* 0x000fc80000ffe4ff */
[----:B------:R-:W-:Y:S02]  /*0be0*/  SEL R9, R27, R9, !P0 ;  /* 0x000000091b097207 */ /* 0x000fe40004000000 */
[----:B0-----:R-:W-:-:S04]  /*0bf0*/  LEA R28, P0, R8, UR6, 0x2 ;  /* 0x00000006081c7c11 */ /* 0x001fc8000f8010ff */
[----:B------:R-:W-:Y:S02]  /*0c00*/  LEA.HI.X R29, R8, UR7, R9, 0x2, P0 ;  /* 0x00000007081d7c11 */ /* 0x000fe400080f1409 */
[----:B------:R-:W-:Y:S02]  /*0c10*/  IADD3 R9, P1, R10, 0x7a, RZ ;  /* 0x0000007a0a097810 */ /* 0x000fe40007f3e0ff */
[----:B------:R-:W-:Y:S01]  /*0c20*/  ISETP.GE.AND P0, PT, R11, RZ, PT ;  /* 0x000000ff0b00720c */ /* 0x000fe20003f06270 */
[----:B------:R-:W-:-:S04]  /*0c30*/  IMAD.WIDE.U32 R28, R2, 0x1e8, R28 ;  /* 0x000001e8021c7825 */ /* 0x000fc800078e001c */
[----:B------:R-:W-:Y:S02]  /*0c40*/  IMAD.X R27, RZ, RZ, R11, P1 ;  /* 0x000000ffff1b7224 */ /* 0x000fe400008e060b */
[----:B------:R-:W-:Y:S01]  /*0c50*/  IMAD R3, R3, 0x1e8, RZ ;  /* 0x000001e803037824 */ /* 0x000fe200078e02ff */
[----:B------:R-:W-:Y:S02]  /*0c60*/  SEL R8, R9, R10, !P0 ;  /* 0x0000000a09087207 */ /* 0x000fe40004000000 */
[----:B------:R-:W-:Y:S01]  /*0c70*/  SEL R9, R27, R11, !P0 ;  /* 0x0000000b1b097207 */ /* 0x000fe20004000000 */
[----:B------:R-:W-:Y:S02]  /*0c80*/  IMAD.IADD R11, R29, 0x1, R3 ;  /* 0x000000011d0b7824 */ /* 0x000fe400078e0203 */
[----:B------:R-:W-:Y:S02]  /*0c90*/  IMAD.MOV.U32 R10, RZ, RZ, R28 ;  /* 0x000000ffff0a7224 */ /* 0x000fe400078e001c */
[----:B------:R-:W-:-:S04]  /*0ca0*/  IMAD R26, R26, 0x3a24, RZ ;  /* 0x00003a241a1a7824 */ /* 0x000fc800078e02ff */
[----:B------:R-:W-:Y:S01]  /*0cb0*/  IMAD.WIDE R10, R26, 0x4, R10 ;  /* 0x000000041a0a7825 */ /* 0x000fe200078e020a */
[----:B--2---:R-:W-:-:S03]  /*0cc0*/  IADD3 RZ, P1, R12, 0x7a, RZ ;  /* 0x0000007a0cff7810 */ /* 0x004fc60007f3e0ff */
[----:B------:R-:W-:Y:S01]  /*0cd0*/  VIADD R29, R12, 0x7a ;  /* 0x0000007a0c1d7836 */ /* 0x000fe20000000000 */
[----:B------:R-:W-:Y:S01]  /*0ce0*/  ISETP.GE.AND P0, PT, R13, RZ, PT ;  /* 0x000000ff0d00720c */ /* 0x000fe20003f06270 */
[----:B------:R-:W-:Y:S01]  /*0cf0*/  IMAD.X R27, RZ, RZ, R13, P1 ;  /* 0x000000ffff1b7224 */ /* 0x000fe200008e060d */
[----:B------:R-:W-:Y:S02]  /*0d00*/  IADD3 RZ, P1, R14, 0x7a, RZ ;  /* 0x0000007a0eff7810 */ /* 0x000fe40007f3e0ff */
[----:B------:R-:W-:Y:S02]  /*0d10*/  SEL R12, R29, R12, !P0 ;  /* 0x0000000c1d0c7207 */ /* 0x000fe40004000000 */
[----:B------:R-:W-:Y:S02]  /*0d20*/  SEL R13, R27, R13, !P0 ;  /* 0x0000000d1b0d7207 */ /* 0x000fe40004000000 */
[----:B------:R-:W-:Y:S02]  /*0d30*/  ISETP.GE.AND P0, PT, R15, RZ, PT ;  /* 0x000000ff0f00720c */ /* 0x000fe40003f06270 */
[----:B------:R-:W-:Y:S01]  /*0d40*/  IADD3.X R27, RZ, R15, RZ, P1, !PT ;  /* 0x0000000fff1b7210 */ /* 0x000fe20000ffe4ff */
[----:B------:R-:W-:-:S03]  /*0d50*/  VIADD R29, R14, 0x7a ;  /* 0x0000007a0e1d7836 */ /* 0x000fc60000000000 */
[----:B------:R-:W-:Y:S02]  /*0d60*/  SEL R15, R27, R15, !P0 ;  /* 0x0000000f1b0f7207 */ /* 0x000fe40004000000 */
[----:B---3--:R-:W-:Y:S02]  /*0d70*/  IADD3 R27, P1, R16, 0x7a, RZ ;  /* 0x0000007a101b7810 */ /* 0x008fe40007f3e0ff */
[----:B------:R-:W-:Y:S02]  /*0d80*/  SEL R14, R29, R14, !P0 ;  /* 0x0000000e1d0e7207 */ /* 0x000fe40004000000 */
[----:B------:R-:W-:Y:S01]  /*0d90*/  ISETP.GE.AND P0, PT, R17, RZ, PT ;  /* 0x000000ff1100720c */ /* 0x000fe20003f06270 */
[----:B------:R-:W-:-:S03]  /*0da0*/  IMAD.X R29, RZ, RZ, R17, P1 ;  /* 0x000000ffff1d7224 */ /* 0x000fc600008e0611 */
[----:B------:R-:W-:Y:S02]  /*0db0*/  SEL R16, R27, R16, !P0 ;  /* 0x000000101b107207 */ /* 0x000fe40004000000 */
[----:B------:R-:W-:Y:S01]  /*0dc0*/  SEL R17, R29, R17, !P0 ;  /* 0x000000111d117207 */ /* 0x000fe20004000000 */
[----:B------:R0:W2:Y:S02]  /*0dd0*/  LDG.E.EL R27, desc[UR4][R10.64] ;  /* 0x000000040a1b7981 */ /* 0x0000a4000c2e1900 */
[----:B0-----:R-:W-:-:S04]  /*0de0*/  LEA R10, P0, R8, UR6, 0x2 ;  /* 0x00000006080a7c11 */ /* 0x001fc8000f8010ff */
[----:B------:R-:W-:Y:S02]  /*0df0*/  LEA.HI.X R11, R8, UR7, R9, 0x2, P0 ;  /* 0x00000007080b7c11 */ /* 0x000fe400080f1409 */
[----:B------:R-:W-:-:S04]  /*0e00*/  LEA R8, P0, R12, UR6, 0x2 ;  /* 0x000000060c087c11 */ /* 0x000fc8000f8010ff */
[----:B------:R-:W-:Y:S01]  /*0e10*/  LEA.HI.X R9, R12, UR7, R13, 0x2, P0 ;  /* 0x000000070c097c11 */ /* 0x000fe200080f140d */
[----:B------:R-:W-:Y:S01]  /*0e20*/  IMAD.WIDE.U32 R12, R2, 0x1e8, R10 ;  /* 0x000001e8020c7825 */ /* 0x000fe200078e000a */
[----:B------:R-:W-:Y:S02]  /*0e30*/  LEA R10, P0, R14, UR6, 0x2 ;  /* 0x000000060e0a7c11 */ /* 0x000fe4000f8010ff */
[----:B----4-:R-:W-:Y:S01]  /*0e40*/  IADD3 RZ, P2, R20, 0x7a, RZ ;  /* 0x0000007a14ff7810 */ /* 0x010fe20007f5e0ff */
[----:B------:R-:W-:Y:S01]  /*0e50*/  VIADD R29, R20, 0x7a ;  /* 0x0000007a141d7836 */ /* 0x000fe20000000000 */
[----:B------:R-:W-:Y:S02]  /*0e60*/  LEA.HI.X R11, R14, UR7, R15, 0x2, P0 ;  /* 0x000000070e0b7c11 */ /* 0x000fe400080f140f */
[----:B------:R-:W-:Y:S02]  /*0e70*/  LEA R14, P1, R16, UR6, 0x2 ;  /* 0x00000006100e7c11 */ /* 0x000fe4000f8210ff */
[----:B------:R-:W-:-:S02]  /*0e80*/  ISETP.GE.AND P0, PT, R21, RZ, PT ;  /* 0x000000ff1500720c */ /* 0x000fc40003f06270 */
[----:B------:R-:W-:Y:S01]  /*0e90*/  LEA.HI.X R15, R16, UR7, R17, 0x2, P1 ;  /* 0x00000007100f7c11 */ /* 0x000fe200088f1411 */
[----:B------:R-:W-:Y:S01]  /*0ea0*/  IMAD.IADD R13, R3, 0x1, R13 ;  /* 0x00000001030d7824 */ /* 0x000fe200078e020d */
[----:B------:R-:W-:Y:S01]  /*0eb0*/  SEL R17, R29, R20, !P0 ;  /* 0x000000141d117207 */ /* 0x000fe20004000000 */
[----:B------:R-:W-:Y:S01]  /*0ec0*/  IMAD.X R20, RZ, RZ, R21, P2 ;  /* 0x000000ffff147224 */ /* 0x000fe200010e0615 */
[----:B------:R-:W3:Y:S01]  /*0ed0*/  LDG.E.EL.128 R28, desc[UR4][R24.64] ;  /* 0x00000004181c7981 */ /* 0x000ee2000c2e1d00 */
[----:B------:R-:W-:-:S03]  /*0ee0*/  IMAD.WIDE R12, R26, 0x4, R12 ;  /* 0x000000041a0c7825 */ /* 0x000fc600078e020c */
[----:B------:R-:W-:Y:S02]  /*0ef0*/  SEL R20, R20, R21, !P0 ;  /* 0x0000001514147207 */ /* 0x000fe40004000000 */
[C---:B------:R-:W-:Y:S01]  /*0f00*/  LEA R16, P0, R17.reuse, UR6, 0x2 ;  /* 0x0000000611107c11 */ /* 0x040fe2000f8010ff */
[----:B------:R0:W4:Y:S03]  /*0f10*/  LDG.E.EL R12, desc[UR4][R12.64] ;  /* 0x000000040c0c7981 */ /* 0x000126000c2e1900 */
[----:B------:R-:W-:Y:S02]  /*0f20*/  LEA.HI.X R17, R17, UR7, R20, 0x2, P0 ;  /* 0x0000000711117c11 */ /* 0x000fe400080f1414 */
[----:B------:R-:W-:Y:S02]  /*0f30*/  ISETP.GE.AND P0, PT, R19, RZ, PT ;  /* 0x000000ff1300720c */ /* 0x000fe40003f06270 */
[----:B0-----:R-:W-:-:S04]  /*0f40*/  IADD3 R13, P1, R18, 0x7a, RZ ;  /* 0x0000007a120d7810 */ /* 0x001fc80007f3e0ff */
[----:B------:R-:W-:Y:S02]  /*0f50*/  IADD3.X R21, RZ, R19, RZ, P1, !PT ;  /* 0x00000013ff157210 */ /* 0x000fe40000ffe4ff */
[----:B------:R-:W-:Y:S02]  /*0f60*/  SEL R18, R13, R18, !P0 ;  /* 0x000000120d127207 */ /* 0x000fe40004000000 */
[----:B------:R-:W-:Y:S02]  /*0f70*/  IADD3 R13, P1, R22, 0x7a, RZ ;  /* 0x0000007a160d7810 */ /* 0x000fe40007f3e0ff */
[----:B------:R-:W-:Y:S02]  /*0f80*/  SEL R19, R21, R19, !P0 ;  /* 0x0000001315137207 */ /* 0x000fe40004000000 */
[----:B------:R-:W-:Y:S01]  /*0f90*/  ISETP.GE.AND P0, PT, R23, RZ, PT ;  /* 0x000000ff1700720c */ /* 0x000fe20003f06270 */
[----:B------:R-:W-:-:S03]  /*0fa0*/  IMAD.X R21, RZ, RZ, R23, P1 ;  /* 0x000000ffff157224 */ /* 0x000fc600008e0617 */
[----:B------:R-:W-:Y:S02]  /*0fb0*/  SEL R13, R13, R22, !P0 ;  /* 0x000000160d0d7207 */ /* 0x000fe40004000000 */
[----:B------:R-:W-:Y:S02]  /*0fc0*/  SEL R22, R21, R23, !P0 ;  /* 0x0000001715167207 */ /* 0x000fe40004000000 */
[----:B------:R-:W-:-:S04]  /*0fd0*/  LEA R20, P0, R18, UR6, 0x2 ;  /* 0x0000000612147c11 */ /* 0x000fc8000f8010ff */
[----:B------:R-:W-:Y:S02]  /*0fe0*/  LEA.HI.X R21, R18, UR7, R19, 0x2, P0 ;  /* 0x0000000712157c11 */ /* 0x000fe400080f1413 */
[----:B------:R-:W-:-:S04]  /*0ff0*/  LEA R18, P0, R13, UR6, 0x2 ;  /* 0x000000060d127c11 */ /* 0x000fc8000f8010ff */
[----:B------:R-:W-:Y:S01]  /*1000*/  LEA.HI.X R19, R13, UR7, R22, 0x2, P0 ;  /* 0x000000070d137c11 */ /* 0x000fe200080f1416 */
[----:B------:R-:W-:-:S04]  /*1010*/  IMAD.WIDE.U32 R8, R2, 0x1e8, R8 ;  /* 0x000001e802087825 */ /* 0x000fc800078e0008 */
[----:B------:R-:W-:-:S04]  /*1020*/  IMAD.WIDE.U32 R10, R2, 0x1e8, R10 ;  /* 0x000001e8020a7825 */ /* 0x000fc800078e000a */
[----:B------:R-:W-:-:S04]  /*1030*/  IMAD.WIDE.U32 R14, R2, 0x1e8, R14 ;  /* 0x000001e8020e7825 */ /* 0x000fc800078e000e */
[----:B------:R-:W-:-:S04]  /*1040*/  IMAD.WIDE.U32 R20, R2, 0x1e8, R20 ;  /* 0x000001e802147825 */ /* 0x000fc800078e0014 */
[----:B------:R-:W-:-:S04]  /*1050*/  IMAD.WIDE.U32 R16, R2, 0x1e8, R16 ;  /* 0x000001e802107825 */ /* 0x000fc800078e0010 */
[----:B------:R-:W-:-:S04]  /*1060*/  IMAD.WIDE.U32 R18, R2, 0x1e8, R18 ;  /* 0x000001e802127825 */ /* 0x000fc800078e0012 */
[C---:B------:R-:W-:Y:S02]  /*1070*/  IMAD.IADD R9, R3.reuse, 0x1, R9 ;  /* 0x0000000103097824 */ /* 0x040fe400078e0209 */
[C---:B------:R-:W-:Y:S02]  /*1080*/  IMAD.IADD R11, R3.reuse, 0x1, R11 ;  /* 0x00000001030b7824 */ /* 0x040fe400078e020b */
[C---:B------:R-:W-:Y:S02]  /*1090*/  IMAD.IADD R15, R3.reuse, 0x1, R15 ;  /* 0x00000001030f7824 */ /* 0x040fe400078e020f */
[C---:B------:R-:W-:Y:S02]  /*10a0*/  IMAD.IADD R21, R3.reuse, 0x1, R21 ;  /* 0x0000000103157824 */ /* 0x040fe400078e0215 */
[C---:B------:R-:W-:Y:S02]  /*10b0*/  IMAD.IADD R17, R3.reuse, 0x1, R17 ;  /* 0x0000000103117824 */ /* 0x040fe400078e0211 */
[----:B------:R-:W-:-:S02]  /*10c0*/  IMAD.IADD R19, R3, 0x1, R19 ;  /* 0x0000000103137824 */ /* 0x000fc400078e0213 */
[C---:B------:R-:W-:Y:S01]  /*10d0*/  IMAD.WIDE R8, R26.reuse, 0x4, R8 ;  /* 0x000000041a087825 */ /* 0x040fe200078e0208 */
[----:B------:R-:W0:Y:S03]  /*10e0*/  LDC.64 R2, c[0x0][0x238] ;  /* 0x00008e00ff027b82 */ /* 0x000e260000000a00 */
[C---:B------:R-:W-:Y:S02]  /*10f0*/  IMAD.WIDE R10, R26.reuse, 0x4, R10 ;  /* 0x000000041a0a7825 */ /* 0x040fe400078e020a */
[----:B------:R-:W2:Y:S02]  /*1100*/  LDG.E.EL R8, desc[UR4][R8.64] ;  /* 0x0000000408087981 */ /* 0x000ea4000c2e1900 */
[C---:B------:R-:W-:Y:S02]  /*1110*/  IMAD.WIDE R14, R26.reuse, 0x4, R14 ;  /* 0x000000041a0e7825 */ /* 0x040fe400078e020e */
[----:B------:R-:W4:Y:S02]  /*1120*/  LDG.E.EL R11, desc[UR4][R10.64] ;  /* 0x000000040a0b7981 */ /* 0x000f24000c2e1900 */
[----:B------:R-:W-:-:S02]  /*1130*/  IMAD.WIDE R20, R26, 0x4, R20 ;  /* 0x000000041a147825 */ /* 0x000fc400078e0214 */
[----:B------:R-:W5:Y:S02]  /*1140*/  LDG.E.EL R15, desc[UR4][R14.64] ;  /* 0x000000040e0f7981 */ /* 0x000f64000c2e1900 */
[C---:B------:R-:W-:Y:S02]  /*1150*/  IMAD.WIDE R16, R26.reuse, 0x4, R16 ;  /* 0x000000041a107825 */ /* 0x040fe400078e0210 */
[----:B------:R-:W5:Y:S02]  /*1160*/  LDG.E.EL R20, desc[UR4][R20.64] ;  /* 0x0000000414147981 */ /* 0x000f64000c2e1900 */
[----:B------:R-:W-:Y:S02]  /*1170*/  IMAD.WIDE R18, R26, 0x4, R18 ;  /* 0x000000041a127825 */ /* 0x000fe400078e0212 */
[----:B------:R-:W5:Y:S04]  /*1180*/  LDG.E.EL R16, desc[UR4][R16.64] ;  /* 0x0000000410107981 */ /* 0x000f68000c2e1900 */
[----:B------:R-:W5:Y:S01]  /*1190*/  LDG.E.EL R19, desc[UR4][R18.64] ;  /* 0x0000000412137981 */ /* 0x000f62000c2e1900 */
[----:B0-----:R-:W-:-:S05]  /*11a0*/  IMAD.WIDE R2, R0, 0x4, R2 ;  /* 0x0000000400027825 */ /* 0x001fca00078e0202 */
[----:B------:R-:W-:Y:S01]  /*11b0*/  STG.E.128 desc[UR4][R2.64], R4 ;  /* 0x0000000402007986 */ /* 0x000fe2000c101d04 */
[----:B--2---:R-:W-:Y:S01]  /*11c0*/  FADD R8, -R27, R8 ;  /* 0x000000081b087221 */ /* 0x004fe20000000100 */
[----:B----4-:R-:W-:-:S03]  /*11d0*/  FADD R0, -R12, R11 ;  /* 0x0000000b0c007221 */ /* 0x010fc60000000100 */
[----:B---3--:R-:W-:Y:S01]  /*11e0*/  FFMA R28, R28, R8, R27 ;  /* 0x000000081c1c7223 */ /* 0x008fe2000000001b */
[----:B------:R-:W-:Y:S01]  /*11f0*/  FFMA R29, R29, R0, R12 ;  /* 0x000000001d1d7223 */ /* 0x000fe2000000000c */
[----:B-----5:R-:W-:Y:S01]  /*1200*/  FADD R9, -R15, R16 ;  /* 0x000000100f097221 */ /* 0x020fe20000000100 */
[----:B------:R-:W-:-:S03]  /*1210*/  FADD R10, -R20, R19 ;  /* 0x00000013140a7221 */ /* 0x000fc60000000100 */
[----:B------:R-:W-:Y:S01]  /*1220*/  FFMA R30, R30, R9, R15 ;  /* 0x000000091e1e7223 */ /* 0x000fe2000000000f */
[----:B------:R-:W-:-:S05]  /*1230*/  FFMA R31, R31, R10, R20 ;  /* 0x0000000a1f1f7223 */ /* 0x000fca0000000014 */
[----:B------:R-:W-:Y:S01]  /*1240*/  STG.E.128 desc[UR4][R2.64+0x800], R28 ;  /* 0x0008001c02007986 */ /* 0x000fe2000c101d04 */
[----:B------:R-:W-:Y:S05]  /*1250*/  EXIT ;  /* 0x000000000000794d */ /* 0x000fea0003800000 */
.L_x_0:
[----:B------:R-:W-:-:S00]  /*1260*/  BRA `(.L_x_0) ;  /* 0xfffffffc00fc7947 */ /* 0x000fc0000383ffff */
[----:B------:R-:W-:-:S00]  /*1270*/  NOP ;  /* 0x0000000000007918 */ /* 0x000fc00000000000 */
        /* <DEDUP_REMOVED lines=8> */
.L_x_1:


//--------------------- .nv.constant0.triton_poi_fused__unsafe_index_add_mul_sub_31 --------------------------
	.section	.nv.constant0.triton_poi_fused__unsafe_index_add_mul_sub_31,"a",@progbits
	.sectionflags	@""
	.align	4
.nv.constant0.triton_poi_fused__unsafe_index_add_mul_sub_31:
	.zero		580
